//
// Generated by NVIDIA NVVM Compiler
//
// Compiler Build ID: CL-36424714
// Cuda compilation tools, release 13.0, V13.0.88
// Based on NVVM 20.0.0
//

.version 9.0
.target sm_100
.address_size 64

	// .globl	_Z17merge_path_kernelPKiS0_Piii
.extern .func  (.param .b32 func_retval0) vprintf
(
	.param .b64 vprintf_param_0,
	.param .b64 vprintf_param_1
)
;
.global .align 1 .b8 $str[48] = {84, 104, 114, 101, 97, 100, 32, 37, 50, 100, 32, 226, 134, 146, 32, 100, 105, 97, 103, 61, 37, 50, 100, 32, 226, 134, 146, 32, 65, 91, 37, 50, 100, 93, 44, 32, 66, 91, 37, 50, 100, 93, 32, 226, 134, 146, 32};
.global .align 1 .b8 $str$1[23] = {67, 91, 37, 50, 100, 93, 32, 61, 32, 65, 91, 37, 50, 100, 93, 32, 61, 32, 37, 50, 100, 10};
.global .align 1 .b8 $str$2[23] = {67, 91, 37, 50, 100, 93, 32, 61, 32, 66, 91, 37, 50, 100, 93, 32, 61, 32, 37, 50, 100, 10};

.visible .entry _Z17merge_path_kernelPKiS0_Piii(
	.param .u64 .ptr .align 1 _Z17merge_path_kernelPKiS0_Piii_param_0,
	.param .u64 .ptr .align 1 _Z17merge_path_kernelPKiS0_Piii_param_1,
	.param .u64 .ptr .align 1 _Z17merge_path_kernelPKiS0_Piii_param_2,
	.param .u32 _Z17merge_path_kernelPKiS0_Piii_param_3,
	.param .u32 _Z17merge_path_kernelPKiS0_Piii_param_4
)
{
	.local .align 16 .b8 	__local_depot0[16];
	.reg .b64 	%SP;
	.reg .b64 	%SPL;
	.reg .pred 	%p<15>;
	.reg .b32 	%r<52>;
	.reg .b64 	%rd<32>;

	mov.u64 	%SPL, __local_depot0;
	cvta.local.u64 	%SP, %SPL;
	ld.param.u64 	%rd8, [_Z17merge_path_kernelPKiS0_Piii_param_0];
	ld.param.u64 	%rd9, [_Z17merge_path_kernelPKiS0_Piii_param_1];
	ld.param.u64 	%rd10, [_Z17merge_path_kernelPKiS0_Piii_param_2];
	ld.param.u32 	%r21, [_Z17merge_path_kernelPKiS0_Piii_param_3];
	ld.param.u32 	%r22, [_Z17merge_path_kernelPKiS0_Piii_param_4];
	cvta.to.global.u64 	%rd1, %rd10;
	cvta.to.global.u64 	%rd2, %rd8;
	cvta.to.global.u64 	%rd3, %rd9;
	add.u64 	%rd11, %SP, 0;
	add.u64 	%rd4, %SPL, 0;
	mov.u32 	%r23, %ctaid.x;
	mov.u32 	%r24, %ntid.x;
	mov.u32 	%r25, %tid.x;
	mad.lo.s32 	%r1, %r23, %r24, %r25;
	add.s32 	%r26, %r22, %r21;
	setp.ge.s32 	%p1, %r1, %r26;
	@%p1 bra 	$L__BB0_15;
	sub.s32 	%r28, %r1, %r22;
	max.s32 	%r45, %r28, 0;
	min.s32 	%r44, %r1, %r21;
	setp.gt.s32 	%p2, %r45, %r44;
	@%p2 bra 	$L__BB0_8;
$L__BB0_2:
	add.s32 	%r6, %r44, %r45;
	shr.u32 	%r48, %r6, 1;
	sub.s32 	%r49, %r1, %r48;
	setp.ge.s32 	%p3, %r48, %r21;
	setp.lt.s32 	%p4, %r49, 1;
	mul.wide.u32 	%rd12, %r48, 4;
	add.s64 	%rd5, %rd2, %rd12;
	or.pred  	%p5, %p3, %p4;
	@%p5 bra 	$L__BB0_5;
	add.s32 	%r30, %r49, -1;
	mul.wide.u32 	%rd13, %r30, 4;
	add.s64 	%rd14, %rd3, %rd13;
	ld.global.u32 	%r31, [%rd14];
	ld.global.u32 	%r32, [%rd5];
	setp.le.s32 	%p6, %r31, %r32;
	@%p6 bra 	$L__BB0_5;
	add.s32 	%r45, %r48, 1;
	bra.uni 	$L__BB0_7;
$L__BB0_5:
	setp.ge.s32 	%p7, %r49, %r22;
	setp.lt.s32 	%p8, %r6, 2;
	or.pred  	%p9, %p8, %p7;
	@%p9 bra 	$L__BB0_8;
	add.s32 	%r44, %r48, -1;
	ld.global.u32 	%r33, [%rd5+-4];
	mul.wide.s32 	%rd15, %r49, 4;
	add.s64 	%rd16, %rd3, %rd15;
	ld.global.u32 	%r34, [%rd16];
	setp.le.s32 	%p10, %r33, %r34;
	@%p10 bra 	$L__BB0_8;
$L__BB0_7:
	setp.le.s32 	%p11, %r45, %r44;
	@%p11 bra 	$L__BB0_2;
$L__BB0_8:
	st.local.v4.u32 	[%rd4], {%r1, %r1, %r48, %r49};
	mov.u64 	%rd17, $str;
	cvta.global.u64 	%rd18, %rd17;
	{ // callseq 0, 0
	.param .b64 param0;
	st.param.b64 	[param0], %rd18;
	.param .b64 param1;
	st.param.b64 	[param1], %rd11;
	.param .b32 retval0;
	call.uni (retval0), 
	vprintf, 
	(
	param0, 
	param1
	);
	ld.param.b32 	%r36, [retval0];
	} // callseq 0
	setp.lt.s32 	%p12, %r48, %r21;
	mul.wide.s32 	%rd20, %r49, 4;
	add.s64 	%rd6, %rd3, %rd20;
	@%p12 bra 	$L__BB0_11;
	ld.global.u32 	%r51, [%rd6];
$L__BB0_10:
	st.local.v2.u32 	[%rd4], {%r1, %r49};
	st.local.u32 	[%rd4+8], %r51;
	mov.u64 	%rd27, $str$2;
	cvta.global.u64 	%rd28, %rd27;
	{ // callseq 2, 0
	.param .b64 param0;
	st.param.b64 	[param0], %rd28;
	.param .b64 param1;
	st.param.b64 	[param1], %rd11;
	.param .b32 retval0;
	call.uni (retval0), 
	vprintf, 
	(
	param0, 
	param1
	);
	ld.param.b32 	%r41, [retval0];
	} // callseq 2
	ld.global.u32 	%r43, [%rd6];
	mul.wide.s32 	%rd30, %r1, 4;
	add.s64 	%rd31, %rd1, %rd30;
	st.global.u32 	[%rd31], %r43;
	bra.uni 	$L__BB0_15;
$L__BB0_11:
	setp.lt.s32 	%p13, %r49, %r22;
	mul.wide.u32 	%rd21, %r48, 4;
	add.s64 	%rd7, %rd2, %rd21;
	@%p13 bra 	$L__BB0_13;
	ld.global.u32 	%r50, [%rd7];
	bra.uni 	$L__BB0_14;
$L__BB0_13:
	ld.global.u32 	%r50, [%rd7];
	ld.global.u32 	%r51, [%rd6];
	setp.gt.s32 	%p14, %r50, %r51;
	@%p14 bra 	$L__BB0_10;
$L__BB0_14:
	st.local.v2.u32 	[%rd4], {%r1, %r48};
	st.local.u32 	[%rd4+8], %r50;
	mov.u64 	%rd22, $str$1;
	cvta.global.u64 	%rd23, %rd22;
	{ // callseq 1, 0
	.param .b64 param0;
	st.param.b64 	[param0], %rd23;
	.param .b64 param1;
	st.param.b64 	[param1], %rd11;
	.param .b32 retval0;
	call.uni (retval0), 
	vprintf, 
	(
	param0, 
	param1
	);
	ld.param.b32 	%r38, [retval0];
	} // callseq 1
	ld.global.u32 	%r40, [%rd7];
	mul.wide.s32 	%rd25, %r1, 4;
	add.s64 	%rd26, %rd1, %rd25;
	st.global.u32 	[%rd26], %r40;
$L__BB0_15:
	ret;

}


// ===== COMPILED SASS (sm_100) =====

	.target	sm_100

	.elftype	@"ET_EXEC"


//--------------------- .note.nv.tkinfo           --------------------------
	.section	.note.nv.tkinfo,"",@"SHT_NOTE"
	.sectionflags	@"SHF_NOTE_NV_TKINFO"
	.tkinfo
        /*0018*/ 	.word	0x00000002
        /*0030*/ 	.string	""
        /*0030*/ 	.string	"ptxas"
        /*0030*/ 	.string	"Cuda compilation tools, release 13.0, V13.0.88"
        /*0030*/ 	.string	"Build cuda_13.0.r13.0/compiler.36424714_0"
        /*0030*/ 	.string	"-arch sm_100 -m 64 "



//--------------------- .note.nv.cuinfo           --------------------------
	.section	.note.nv.cuinfo,"",@"SHT_NOTE"
	.sectionflags	@"SHF_NOTE_NV_CUINFO"
        /*0018*/ 	.short	0x0002
        /*001a*/ 	.short	0x0064
        /*001c*/ 	.short	0x0082
	.zero		2


//--------------------- .nv.info                  --------------------------
	.section	.nv.info,"",@"SHT_CUDA_INFO"
	.align	4


	//----- nvinfo : EIATTR_REGCOUNT
	.align		4
        /*0000*/ 	.byte	0x04, 0x2f
        /*0002*/ 	.short	(.L_4 - .L_3)
	.align		4
.L_3:
        /*0004*/ 	.word	index@(_Z17merge_path_kernelPKiS0_Piii)
        /*0008*/ 	.word	0x0000001d


	//----- nvinfo : EIATTR_FRAME_SIZE
	.align		4
.L_4:
        /*000c*/ 	.byte	0x04, 0x11
        /*000e*/ 	.short	(.L_6 - .L_5)
	.align		4
.L_5:
        /*0010*/ 	.word	index@(_Z17merge_path_kernelPKiS0_Piii)
        /*0014*/ 	.word	0x00000010


	//----- nvinfo : EIATTR_MIN_STACK_SIZE
	.align		4
.L_6:
        /*0018*/ 	.byte	0x04, 0x12
        /*001a*/ 	.short	(.L_8 - .L_7)
	.align		4
.L_7:
        /*001c*/ 	.word	index@(_Z17merge_path_kernelPKiS0_Piii)
        /*0020*/ 	.word	0x00000010
.L_8:


//--------------------- .nv.compat                --------------------------
	.section	.nv.compat,"",@"SHT_CUDA_COMPAT_INFO"
	.align	4
        /*0000*/ 	.byte	0x02, 0x09, 0x00, 0x00, 0x02, 0x02, 0x01, 0x00, 0x02, 0x05, 0x05, 0x00, 0x03, 0x07, 0x01, 0x01
        /*0010*/ 	.byte	0x02, 0x03, 0x00, 0x00, 0x02, 0x06, 0x01, 0x00, 0x04, 0x0b, 0x08, 0x00, 0x09, 0x00, 0x00, 0x00
        /*0020*/ 	.byte	0x00, 0x00, 0x00, 0x00


//--------------------- .nv.info._Z17merge_path_kernelPKiS0_Piii --------------------------
	.section	.nv.info._Z17merge_path_kernelPKiS0_Piii,"",@"SHT_CUDA_INFO"
	.sectionflags	@""
	.align	4


	//----- nvinfo : EIATTR_CUDA_API_VERSION
	.align		4
        /*0000*/ 	.byte	0x04, 0x37
        /*0002*/ 	.short	(.L_10 - .L_9)
.L_9:
        /*0004*/ 	.word	0x00000082


	//----- nvinfo : EIATTR_KPARAM_INFO
	.align		4
.L_10:
        /*0008*/ 	.byte	0x04, 0x17
        /*000a*/ 	.short	(.L_12 - .L_11)
.L_11:
        /*000c*/ 	.word	0x00000000
        /*0010*/ 	.short	0x0004
        /*0012*/ 	.short	0x001c
        /*0014*/ 	.byte	0x00, 0xf0, 0x11, 0x00


	//----- nvinfo : EIATTR_KPARAM_INFO
	.align		4
.L_12:
        /*0018*/ 	.byte	0x04, 0x17
        /*001a*/ 	.short	(.L_14 - .L_13)
.L_13:
        /*001c*/ 	.word	0x00000000
        /*0020*/ 	.short	0x0003
        /*0022*/ 	.short	0x0018
        /*0024*/ 	.byte	0x00, 0xf0, 0x11, 0x00


	//----- nvinfo : EIATTR_KPARAM_INFO
	.align		4
.L_14:
        /*0028*/ 	.byte	0x04, 0x17
        /*002a*/ 	.short	(.L_16 - .L_15)
.L_15:
        /*002c*/ 	.word	0x00000000
        /*0030*/ 	.short	0x0002
        /*0032*/ 	.short	0x0010
        /*0034*/ 	.byte	0x00, 0xf5, 0x21, 0x00


	//----- nvinfo : EIATTR_KPARAM_INFO
	.align		4
.L_16:
        /*0038*/ 	.byte	0x04, 0x17
        /*003a*/ 	.short	(.L_18 - .L_17)
.L_17:
        /*003c*/ 	.word	0x00000000
        /*0040*/ 	.short	0x0001
        /*0042*/ 	.short	0x0008
        /*0044*/ 	.byte	0x00, 0xf5, 0x21, 0x00


	//----- nvinfo : EIATTR_KPARAM_INFO
	.align		4
.L_18:
        /*0048*/ 	.byte	0x04, 0x17
        /*004a*/ 	.short	(.L_20 - .L_19)
.L_19:
        /*004c*/ 	.word	0x00000000
        /*0050*/ 	.short	0x0000
        /*0052*/ 	.short	0x0000
        /*0054*/ 	.byte	0x00, 0xf5, 0x21, 0x00


	//----- nvinfo : EIATTR_SPARSE_MMA_MASK
	.align		4
.L_20:
        /*0058*/ 	.byte	0x03, 0x50
        /*005a*/ 	.short	0x0000


	//----- nvinfo : EIATTR_MAXREG_COUNT
	.align		4
        /*005c*/ 	.byte	0x03, 0x1b
        /*005e*/ 	.short	0x00ff


	//----- nvinfo : EIATTR_EXTERNS
	.align		4
        /*0060*/ 	.byte	0x04, 0x0f
        /*0062*/ 	.short	(.L_22 - .L_21)


	//   ....[0]....
	.align		4
.L_21:
        /*0064*/ 	.word	index@(vprintf)


	//----- nvinfo : EIATTR_MERCURY_ISA_VERSION
	.align		4
.L_22:
        /*0068*/ 	.byte	0x03, 0x5f
        /*006a*/ 	.short	0x0101


	//----- nvinfo : EIATTR_VRC_CTA_INIT_COUNT
	.align		4
        /*006c*/ 	.byte	0x02, 0x4a
	.zero		1
	.zero		1


	//----- nvinfo : EIATTR_SYSCALL_OFFSETS
	.align		4
        /*0070*/ 	.byte	0x04, 0x46
        /*0072*/ 	.short	(.L_24 - .L_23)


	//   ....[0]....
.L_23:
        /*0074*/ 	.word	0x00000410


	//   ....[1]....
        /*0078*/ 	.word	0x00000610


	//   ....[2]....
        /*007c*/ 	.word	0x00000730


	//----- nvinfo : EIATTR_EXIT_INSTR_OFFSETS
	.align		4
.L_24:
        /*0080*/ 	.byte	0x04, 0x1c
        /*0082*/ 	.short	(.L_26 - .L_25)


	//   ....[0]....
.L_25:
        /*0084*/ 	.word	0x000000d0


	//   ....[1]....
        /*0088*/ 	.word	0x00000660


	//   ....[2]....
        /*008c*/ 	.word	0x00000780


	//----- nvinfo : EIATTR_CRS_STACK_SIZE
	.align		4
.L_26:
        /*0090*/ 	.byte	0x04, 0x1e
        /*0092*/ 	.short	(.L_28 - .L_27)
.L_27:
        /*0094*/ 	.word	0x00000000


	//----- nvinfo : EIATTR_CBANK_PARAM_SIZE
	.align		4
.L_28:
        /*0098*/ 	.byte	0x03, 0x19
        /*009a*/ 	.short	0x0020


	//----- nvinfo : EIATTR_PARAM_CBANK
	.align		4
        /*009c*/ 	.byte	0x04, 0x0a
        /*009e*/ 	.short	(.L_30 - .L_29)
	.align		4
.L_29:
        /*00a0*/ 	.word	index@(.nv.constant0._Z17merge_path_kernelPKiS0_Piii)
        /*00a4*/ 	.short	0x0380
        /*00a6*/ 	.short	0x0020


	//----- nvinfo : EIATTR_SW_WAR
	.align		4
.L_30:
        /*00a8*/ 	.byte	0x04, 0x36
        /*00aa*/ 	.short	(.L_32 - .L_31)
.L_31:
        /*00ac*/ 	.word	0x00000008
.L_32:


//--------------------- .nv.callgraph             --------------------------
	.section	.nv.callgraph,"",@"SHT_CUDA_CALLGRAPH"
	.align	4
	.sectionentsize	8
	.align		4
        /*0000*/ 	.word	0x00000000
	.align		4
        /*0004*/ 	.word	0xffffffff
	.align		4
        /*0008*/ 	.word	index@(_Z17merge_path_kernelPKiS0_Piii)
	.align		4
        /*000c*/ 	.word	index@(vprintf)
	.align		4
        /*0010*/ 	.word	0x00000000
	.align		4
        /*0014*/ 	.word	0xfffffffe
	.align		4
        /*0018*/ 	.word	0x00000000
	.align		4
        /*001c*/ 	.word	0xfffffffd
	.align		4
        /*0020*/ 	.word	0x00000000
	.align		4
        /*0024*/ 	.word	0xfffffffc


//--------------------- .nv.constant4             --------------------------
	.section	.nv.constant4,"a",@progbits
	.align	8
	.align		8
.nv.constant4:
        /*0000*/ 	.dword	vprintf
	.align		8
        /*0008*/ 	.dword	$str
	.align		8
        /*0010*/ 	.dword	$str$1
	.align		8
        /*0018*/ 	.dword	$str$2


//--------------------- .text._Z17merge_path_kernelPKiS0_Piii --------------------------
	.section	.text._Z17merge_path_kernelPKiS0_Piii,"ax",@progbits
	.align	128
        .global         _Z17merge_path_kernelPKiS0_Piii
        .type           _Z17merge_path_kernelPKiS0_Piii,@function
        .size           _Z17merge_path_kernelPKiS0_Piii,(.L_x_15 - _Z17merge_path_kernelPKiS0_Piii)
        .other          _Z17merge_path_kernelPKiS0_Piii,@"STO_CUDA_ENTRY STV_DEFAULT"
_Z17merge_path_kernelPKiS0_Piii:
.text._Z17merge_path_kernelPKiS0_Piii:
[----:B------:R-:W0:Y:S01]  /*0000*/  LDC R1, c[0x0][0x37c] ;  /* 0x0000df00ff017b82 */ /* 0x000e220000000800 */
[----:B------:R-:W1:Y:S01]  /*0010*/  S2R R3, SR_TID.X ;  /* 0x0000000000037919 */ /* 0x000e620000002100 */
[----:B------:R-:W2:Y:S06]  /*0020*/  LDCU UR6, c[0x0][0x2fc] ;  /* 0x00005f80ff0677ac */ /* 0x000eac0008000800 */
[----:B------:R-:W1:Y:S01]  /*0030*/  S2UR UR7, SR_CTAID.X ;  /* 0x00000000000779c3 */ /* 0x000e620000002500 */
[----:B0-----:R-:W-:Y:S01]  /*0040*/  VIADD R1, R1, 0xfffffff0 ;  /* 0xfffffff001017836 */ /* 0x001fe20000000000 */
[----:B------:R-:W0:Y:S01]  /*0050*/  LDCU.64 UR8, c[0x0][0x398] ;  /* 0x00007300ff0877ac */ /* 0x000e220008000a00 */
[----:B------:R-:W3:Y:S05]  /*0060*/  LDCU UR5, c[0x0][0x2f8] ;  /* 0x00005f00ff0577ac */ /* 0x000eea0008000800 */
[----:B------:R-:W1:Y:S01]  /*0070*/  LDC R16, c[0x0][0x360] ;  /* 0x0000d800ff107b82 */ /* 0x000e620000000800 */
[----:B0-----:R-:W-:Y:S01]  /*0080*/  UIADD3 UR4, UPT, UPT, UR9, UR8, URZ ;  /* 0x0000000809047290 */ /* 0x001fe2000fffe0ff */
[----:B---3--:R-:W-:-:S05]  /*0090*/  IADD3 R26, P1, PT, R1, UR5, RZ ;  /* 0x00000005011a7c10 */ /* 0x008fca000ff3e0ff */
[----:B--2---:R-:W-:Y:S02]  /*00a0*/  IMAD.X R2, RZ, RZ, UR6, P1 ;  /* 0x00000006ff027e24 */ /* 0x004fe400088e06ff */
[----:B-1----:R-:W-:-:S05]  /*00b0*/  IMAD R16, R16, UR7, R3 ;  /* 0x0000000710107c24 */ /* 0x002fca000f8e0203 */
[----:B------:R-:W-:-:S13]  /*00c0*/  ISETP.GE.AND P0, PT, R16, UR4, PT ;  /* 0x0000000410007c0c */ /* 0x000fda000bf06270 */
[----:B------:R-:W-:Y:S05]  /*00d0*/  @P0 EXIT ;  /* 0x000000000000094d */ /* 0x000fea0003800000 */
[C---:B------:R-:W-:Y:S01]  /*00e0*/  VIADDMNMX R0, R16.reuse, -UR9, RZ, !PT ;  /* 0x8000000910007c46 */ /* 0x040fe2000f8001ff */
[----:B------:R-:W0:Y:S01]  /*00f0*/  LDCU.64 UR36, c[0x0][0x358] ;  /* 0x00006b00ff2477ac */ /* 0x000e220008000a00 */
[----:B------:R-:W-:Y:S01]  /*0100*/  VIMNMX R3, PT, PT, R16, UR8, PT ;  /* 0x0000000810037c48 */ /* 0x000fe2000bfe0100 */
[----:B------:R-:W-:Y:S01]  /*0110*/  BSSY.RECONVERGENT B0, `(.L_x_0) ;  /* 0x0000024000007945 */ /* 0x000fe20003800200 */
[----:B------:R-:W1:Y:S02]  /*0120*/  LDCU UR4, c[0x0][0x398] ;  /* 0x00007300ff0477ac */ /* 0x000e640008000800 */
[----:B------:R-:W-:Y:S01]  /*0130*/  ISETP.GT.AND P0, PT, R0, R3, PT ;  /* 0x000000030000720c */ /* 0x000fe20003f04270 */
[----:B------:R-:W2:-:S12]  /*0140*/  LDCU UR5, c[0x0][0x39c] ;  /* 0x00007380ff0577ac */ /* 0x000e980008000800 */
[----:B0-----:R-:W-:Y:S05]  /*0150*/  @P0 BRA `(.L_x_1) ;  /* 0x00000000007c0947 */ /* 0x001fea0003800000 */
[----:B------:R-:W0:Y:S08]  /*0160*/  LDC.64 R4, c[0x0][0x388] ;  /* 0x0000e200ff047b82 */ /* 0x000e300000000a00 */
[----:B------:R-:W3:Y:S02]  /*0170*/  LDC.64 R6, c[0x0][0x380] ;  /* 0x0000e000ff067b82 */ /* 0x000ee40000000a00 */
.L_x_5:
[----:B------:R-:W-:Y:S01]  /*0180*/  IMAD.IADD R12, R0, 0x1, R3 ;  /* 0x00000001000c7824 */ /* 0x000fe200078e0203 */
[----:B------:R-:W-:Y:S04]  /*0190*/  BSSY.RELIABLE B1, `(.L_x_2) ;  /* 0x0000019000017945 */ /* 0x000fe80003800100 */
[----:B------:R-:W-:-:S04]  /*01a0*/  SHF.R.U32.HI R18, RZ, 0x1, R12 ;  /* 0x00000001ff127819 */ /* 0x000fc8000001160c */
[----:B------:R-:W-:Y:S01]  /*01b0*/  IADD3 R19, PT, PT, R16, -R18, RZ ;  /* 0x8000001210137210 */ /* 0x000fe20007ffe0ff */
[----:B---3--:R-:W-:-:S03]  /*01c0*/  IMAD.WIDE.U32 R8, R18, 0x4, R6 ;  /* 0x0000000412087825 */ /* 0x008fc600078e0006 */
[----:B------:R-:W-:-:S04]  /*01d0*/  ISETP.GE.AND P0, PT, R19, 0x1, PT ;  /* 0x000000011300780c */ /* 0x000fc80003f06270 */
[----:B-1----:R-:W-:-:S13]  /*01e0*/  ISETP.GE.OR P0, PT, R18, UR4, !P0 ;  /* 0x0000000412007c0c */ /* 0x002fda000c706670 */
[----:B------:R-:W-:Y:S05]  /*01f0*/  @P0 BRA `(.L_x_3) ;  /* 0x00000000001c0947 */ /* 0x000fea0003800000 */
[----:B------:R-:W-:Y:S01]  /*0200*/  VIADD R11, R19, 0xffffffff ;  /* 0xffffffff130b7836 */ /* 0x000fe20000000000 */
[----:B------:R-:W3:Y:S03]  /*0210*/  LDG.E R13, desc[UR36][R8.64] ;  /* 0x00000024080d7981 */ /* 0x000ee6000c1e1900 */
[----:B0-----:R-:W-:-:S06]  /*0220*/  IMAD.WIDE.U32 R10, R11, 0x4, R4 ;  /* 0x000000040b0a7825 */ /* 0x001fcc00078e0004 */
[----:B------:R-:W3:Y:S02]  /*0230*/  LDG.E R10, desc[UR36][R10.64] ;  /* 0x000000240a0a7981 */ /* 0x000ee4000c1e1900 */
[----:B---3--:R-:W-:-:S13]  /*0240*/  ISETP.GT.AND P0, PT, R10, R13, PT ;  /* 0x0000000d0a00720c */ /* 0x008fda0003f04270 */
[----:B------:R-:W-:Y:S01]  /*0250*/  @P0 VIADD R0, R18, 0x1 ;  /* 0x0000000112000836 */ /* 0x000fe20000000000 */
[----:B------:R-:W-:Y:S06]  /*0260*/  @P0 BRA `(.L_x_4) ;  /* 0x00000000002c0947 */ /* 0x000fec0003800000 */
.L_x_3:
[----:B--2---:R-:W-:-:S04]  /*0270*/  ISETP.GE.AND P0, PT, R19, UR5, PT ;  /* 0x0000000513007c0c */ /* 0x004fc8000bf06270 */
[----:B------:R-:W-:-:S13]  /*0280*/  ISETP.LT.OR P0, PT, R12, 0x2, P0 ;  /* 0x000000020c00780c */ /* 0x000fda0000701670 */
[----:B------:R-:W-:Y:S05]  /*0290*/  @P0 BREAK.RELIABLE B1 ;  /* 0x0000000000010942 */ /* 0x000fea0003800100 */
[----:B------:R-:W-:Y:S05]  /*02a0*/  @P0 BRA `(.L_x_1) ;  /* 0x0000000000280947 */ /* 0x000fea0003800000 */
[----:B0-----:R-:W-:Y:S01]  /*02b0*/  IMAD.WIDE R10, R19, 0x4, R4 ;  /* 0x00000004130a7825 */ /* 0x001fe200078e0204 */
[----:B------:R-:W2:Y:S05]  /*02c0*/  LDG.E R8, desc[UR36][R8.64+-0x4] ;  /* 0xfffffc2408087981 */ /* 0x000eaa000c1e1900 */
[----:B------:R-:W2:Y:S02]  /*02d0*/  LDG.E R11, desc[UR36][R10.64] ;  /* 0x000000240a0b7981 */ /* 0x000ea4000c1e1900 */
[----:B--2---:R-:W-:-:S13]  /*02e0*/  ISETP.GT.AND P0, PT, R8, R11, PT ;  /* 0x0000000b0800720c */ /* 0x004fda0003f04270 */
[----:B------:R-:W-:Y:S05]  /*02f0*/  @!P0 BREAK.RELIABLE B1 ;  /* 0x0000000000018942 */ /* 0x000fea0003800100 */
[----:B------:R-:W-:Y:S05]  /*0300*/  @!P0 BRA `(.L_x_1) ;  /* 0x0000000000108947 */ /* 0x000fea0003800000 */
[----:B------:R-:W-:-:S07]  /*0310*/  VIADD R3, R18, 0xffffffff ;  /* 0xffffffff12037836 */ /* 0x000fce0000000000 */
.L_x_4:
[----:B--2---:R-:W-:Y:S05]  /*0320*/  BSYNC.RELIABLE B1 ;  /* 0x0000000000017941 */ /* 0x004fea0003800100 */
.L_x_2:
[----:B------:R-:W-:-:S13]  /*0330*/  ISETP.GT.AND P0, PT, R0, R3, PT ;  /* 0x000000030000720c */ /* 0x000fda0003f04270 */
[----:B------:R-:W-:Y:S05]  /*0340*/  @!P0 BRA `(.L_x_5) ;  /* 0xfffffffc008c8947 */ /* 0x000fea000383ffff */
.L_x_1:
[----:B-12---:R-:W-:Y:S05]  /*0350*/  BSYNC.RECONVERGENT B0 ;  /* 0x0000000000007941 */ /* 0x006fea0003800200 */
.L_x_0:
[----:B------:R-:W-:Y:S05]  /*0360*/  WARPSYNC.ALL ;  /* 0x0000000000007948 */ /* 0x000fea0003800000 */
[----:B------:R-:W-:Y:S01]  /*0370*/  MOV R17, R16 ;  /* 0x0000001000117202 */ /* 0x000fe20000000f00 */
[----:B------:R-:W0:Y:S01]  /*0380*/  LDCU.64 UR4, c[0x4][0x8] ;  /* 0x01000100ff0477ac */ /* 0x000e220008000a00 */
[----:B------:R-:W-:Y:S01]  /*0390*/  MOV R0, 0x0 ;  /* 0x0000000000007802 */ /* 0x000fe20000000f00 */
[----:B------:R-:W-:Y:S01]  /*03a0*/  IMAD.MOV.U32 R6, RZ, RZ, R26 ;  /* 0x000000ffff067224 */ /* 0x000fe200078e001a */
[----:B------:R-:W-:Y:S01]  /*03b0*/  MOV R7, R2 ;  /* 0x0000000200077202 */ /* 0x000fe20000000f00 */
[----:B------:R1:W-:Y:S01]  /*03c0*/  STL.128 [R1], R16 ;  /* 0x0000001001007387 */ /* 0x0003e20000100c00 */
[----:B------:R1:W2:Y:S01]  /*03d0*/  LDC.64 R8, c[0x4][R0] ;  /* 0x0100000000087b82 */ /* 0x0002a20000000a00 */
[----:B0-----:R-:W-:-:S02]  /*03e0*/  IMAD.U32 R4, RZ, RZ, UR4 ;  /* 0x00000004ff047e24 */ /* 0x001fc4000f8e00ff */
[----:B-1----:R-:W-:-:S07]  /*03f0*/  IMAD.U32 R5, RZ, RZ, UR5 ;  /* 0x00000005ff057e24 */ /* 0x002fce000f8e00ff */
[----:B------:R-:W-:-:S07]  /*0400*/  LEPC R20, `(.L_x_6) ;  /* 0x000000001014794e */ /* 0x000fce0000000000 */
[----:B--2---:R-:W-:Y:S05]  /*0410*/  CALL.ABS.NOINC R8 ;  /* 0x0000000008007343 */ /* 0x004fea0003c00000 */
.L_x_6:
[----:B------:R-:W0:Y:S01]  /*0420*/  LDCU UR4, c[0x0][0x398] ;  /* 0x00007300ff0477ac */ /* 0x000e220008000800 */
[----:B------:R-:W1:Y:S01]  /*0430*/  LDC.64 R24, c[0x0][0x388] ;  /* 0x0000e200ff187b82 */ /* 0x000e620000000a00 */
[----:B------:R-:W-:Y:S01]  /*0440*/  BSSY.RECONVERGENT B6, `(.L_x_7) ;  /* 0x0000023000067945 */ /* 0x000fe20003800200 */
[----:B0-----:R-:W-:Y:S01]  /*0450*/  ISETP.GE.AND P0, PT, R18, UR4, PT ;  /* 0x0000000412007c0c */ /* 0x001fe2000bf06270 */
[----:B-1----:R-:W-:-:S12]  /*0460*/  IMAD.WIDE R24, R19, 0x4, R24 ;  /* 0x0000000413187825 */ /* 0x002fd800078e0218 */
[----:B------:R-:W-:Y:S05]  /*0470*/  @!P0 BRA `(.L_x_8) ;  /* 0x0000000000088947 */ /* 0x000fea0003800000 */
[----:B------:R0:W5:Y:S01]  /*0480*/  LDG.E R0, desc[UR36][R24.64] ;  /* 0x0000002418007981 */ /* 0x000162000c1e1900 */
[----:B------:R-:W-:Y:S05]  /*0490*/  BRA `(.L_x_9) ;  /* 0x0000000000747947 */ /* 0x000fea0003800000 */
.L_x_8:
[----:B------:R-:W0:Y:S01]  /*04a0*/  LDCU UR4, c[0x0][0x39c] ;  /* 0x00007380ff0477ac */ /* 0x000e220008000800 */
[----:B------:R-:W1:Y:S01]  /*04b0*/  LDC.64 R22, c[0x0][0x380] ;  /* 0x0000e000ff167b82 */ /* 0x000e620000000a00 */
[----:B0-----:R-:W-:Y:S01]  /*04c0*/  ISETP.GE.AND P0, PT, R19, UR4, PT ;  /* 0x0000000413007c0c */ /* 0x001fe2000bf06270 */
[----:B-1----:R-:W-:-:S12]  /*04d0*/  IMAD.WIDE.U32 R22, R18, 0x4, R22 ;  /* 0x0000000412167825 */ /* 0x002fd800078e0016 */
[----:B------:R-:W-:Y:S05]  /*04e0*/  @!P0 BRA `(.L_x_10) ;  /* 0x0000000000088947 */ /* 0x000fea0003800000 */
[----:B------:R0:W5:Y:S01]  /*04f0*/  LDG.E R0, desc[UR36][R22.64] ;  /* 0x0000002416007981 */ /* 0x000162000c1e1900 */
[----:B------:R-:W-:Y:S05]  /*0500*/  BRA `(.L_x_11) ;  /* 0x0000000000147947 */ /* 0x000fea0003800000 */
.L_x_10:
[----:B------:R-:W2:Y:S04]  /*0510*/  LDG.E R3, desc[UR36][R22.64] ;  /* 0x0000002416037981 */ /* 0x000ea8000c1e1900 */
[----:B------:R-:W2:Y:S02]  /*0520*/  LDG.E R0, desc[UR36][R24.64] ;  /* 0x0000002418007981 */ /* 0x000ea4000c1e1900 */
[----:B--2---:R-:W-:-:S13]  /*0530*/  ISETP.GT.AND P0, PT, R3, R0, PT ;  /* 0x000000000300720c */ /* 0x004fda0003f04270 */
[----:B------:R-:W-:Y:S05]  /*0540*/  @P0 BRA `(.L_x_9) ;  /* 0x0000000000480947 */ /* 0x000fea0003800000 */
[----:B------:R-:W-:-:S07]  /*0550*/  IMAD.MOV.U32 R0, RZ, RZ, R3 ;  /* 0x000000ffff007224 */ /* 0x000fce00078e0003 */
.L_x_11:
[----:B------:R-:W-:Y:S01]  /*0560*/  IMAD.MOV.U32 R17, RZ, RZ, R18 ;  /* 0x000000ffff117224 */ /* 0x000fe200078e0012 */
[----:B------:R-:W-:Y:S01]  /*0570*/  MOV R3, 0x0 ;  /* 0x0000000000037802 */ /* 0x000fe20000000f00 */
[----:B-----5:R1:W-:Y:S01]  /*0580*/  STL [R1+0x8], R0 ;  /* 0x0000080001007387 */ /* 0x0203e20000100800 */
[----:B------:R-:W2:Y:S01]  /*0590*/  LDCU.64 UR4, c[0x4][0x10] ;  /* 0x01000200ff0477ac */ /* 0x000ea20008000a00 */
[----:B------:R-:W-:Y:S01]  /*05a0*/  IMAD.MOV.U32 R6, RZ, RZ, R26 ;  /* 0x000000ffff067224 */ /* 0x000fe200078e001a */
[----:B------:R1:W3:Y:S01]  /*05b0*/  LDC.64 R8, c[0x4][R3] ;  /* 0x0100000003087b82 */ /* 0x0002e20000000a00 */
[----:B------:R1:W-:Y:S01]  /*05c0*/  STL.64 [R1], R16 ;  /* 0x0000001001007387 */ /* 0x0003e20000100a00 */
[----:B------:R-:W-:Y:S02]  /*05d0*/  IMAD.MOV.U32 R7, RZ, RZ, R2 ;  /* 0x000000ffff077224 */ /* 0x000fe400078e0002 */
[----:B--2---:R-:W-:Y:S01]  /*05e0*/  IMAD.U32 R4, RZ, RZ, UR4 ;  /* 0x00000004ff047e24 */ /* 0x004fe2000f8e00ff */
[----:B-1----:R-:W-:-:S07]  /*05f0*/  MOV R5, UR5 ;  /* 0x0000000500057c02 */ /* 0x002fce0008000f00 */
[----:B------:R-:W-:-:S07]  /*0600*/  LEPC R20, `(.L_x_12) ;  /* 0x000000001014794e */ /* 0x000fce0000000000 */
[----:B0--3--:R-:W-:Y:S05]  /*0610*/  CALL.ABS.NOINC R8 ;  /* 0x0000000008007343 */ /* 0x009fea0003c00000 */
.L_x_12:
[----:B------:R-:W2:Y:S01]  /*0620*/  LDG.E R23, desc[UR36][R22.64] ;  /* 0x0000002416177981 */ /* 0x000ea2000c1e1900 */
[----:B------:R-:W0:Y:S02]  /*0630*/  LDC.64 R2, c[0x0][0x390] ;  /* 0x0000e400ff027b82 */ /* 0x000e240000000a00 */
[----:B0-----:R-:W-:-:S05]  /*0640*/  IMAD.WIDE R16, R16, 0x4, R2 ;  /* 0x0000000410107825 */ /* 0x001fca00078e0202 */
[----:B--2---:R-:W-:Y:S01]  /*0650*/  STG.E desc[UR36][R16.64], R23 ;  /* 0x0000001710007986 */ /* 0x004fe2000c101924 */
[----:B------:R-:W-:Y:S05]  /*0660*/  EXIT ;  /* 0x000000000000794d */ /* 0x000fea0003800000 */
.L_x_9:
[----:B------:R-:W-:Y:S05]  /*0670*/  BSYNC.RECONVERGENT B6 ;  /* 0x0000000000067941 */ /* 0x000fea0003800200 */
.L_x_7:
[----:B------:R-:W-:Y:S01]  /*0680*/  MOV R18, R16 ;  /* 0x0000001000127202 */ /* 0x000fe20000000f00 */
[----:B-----5:R1:W-:Y:S01]  /*0690*/  STL [R1+0x8], R0 ;  /* 0x0000080001007387 */ /* 0x0203e20000100800 */
[----:B------:R-:W-:Y:S01]  /*06a0*/  MOV R3, 0x0 ;  /* 0x0000000000037802 */ /* 0x000fe20000000f00 */
[----:B------:R-:W2:Y:S01]  /*06b0*/  LDCU.64 UR4, c[0x4][0x18] ;  /* 0x01000300ff0477ac */ /* 0x000ea20008000a00 */
[----:B------:R-:W-:Y:S01]  /*06c0*/  MOV R6, R26 ;  /* 0x0000001a00067202 */ /* 0x000fe20000000f00 */
[----:B------:R1:W-:Y:S01]  /*06d0*/  STL.64 [R1], R18 ;  /* 0x0000001201007387 */ /* 0x0003e20000100a00 */
[----:B------:R1:W3:Y:S01]  /*06e0*/  LDC.64 R8, c[0x4][R3] ;  /* 0x0100000003087b82 */ /* 0x0002e20000000a00 */
[----:B------:R-:W-:Y:S02]  /*06f0*/  IMAD.MOV.U32 R7, RZ, RZ, R2 ;  /* 0x000000ffff077224 */ /* 0x000fe400078e0002 */
[----:B--2---:R-:W-:Y:S02]  /*0700*/  IMAD.U32 R4, RZ, RZ, UR4 ;  /* 0x00000004ff047e24 */ /* 0x004fe4000f8e00ff */
[----:B-1----:R-:W-:-:S07]  /*0710*/  IMAD.U32 R5, RZ, RZ, UR5 ;  /* 0x00000005ff057e24 */ /* 0x002fce000f8e00ff */
[----:B------:R-:W-:-:S07]  /*0720*/  LEPC R20, `(.L_x_13) ;  /* 0x000000001014794e */ /* 0x000fce0000000000 */
[----:B0--3--:R-:W-:Y:S05]  /*0730*/  CALL.ABS.NOINC R8 ;  /* 0x0000000008007343 */ /* 0x009fea0003c00000 */
.L_x_13:
[----:B------:R-:W2:Y:S01]  /*0740*/  LDG.E R25, desc[UR36][R24.64] ;  /* 0x0000002418197981 */ /* 0x000ea2000c1e1900 */
[----:B------:R-:W0:Y:S02]  /*0750*/  LDC.64 R2, c[0x0][0x390] ;  /* 0x0000e400ff027b82 */ /* 0x000e240000000a00 */
[----:B0-----:R-:W-:-:S05]  /*0760*/  IMAD.WIDE R2, R16, 0x4, R2 ;  /* 0x0000000410027825 */ /* 0x001fca00078e0202 */
[----:B--2---:R-:W-:Y:S01]  /*0770*/  STG.E desc[UR36][R2.64], R25 ;  /* 0x0000001902007986 */ /* 0x004fe2000c101924 */
[----:B------:R-:W-:Y:S05]  /*0780*/  EXIT ;  /* 0x000000000000794d */ /* 0x000fea0003800000 */
.L_x_14:
[----:B------:R-:W-:-:S00]  /*0790*/  BRA `(.L_x_14) ;  /* 0xfffffffc00fc7947 */ /* 0x000fc0000383ffff */
[----:B------:R-:W-:-:S00]  /*07a0*/  NOP ;  /* 0x0000000000007918 */ /* 0x000fc00000000000 */
        /* <DEDUP_REMOVED lines=13> */
.L_x_15:


//--------------------- .nv.global.init           --------------------------
	.section	.nv.global.init,"aw",@progbits
.nv.global.init:
	.type		$str$2,@object
	.size		$str$2,($str$1 - $str$2)
$str$2:
        /*0000*/ 	.byte	0x43, 0x5b, 0x25, 0x32, 0x64, 0x5d, 0x20, 0x3d, 0x20, 0x42, 0x5b, 0x25, 0x32, 0x64, 0x5d, 0x20
        /*0010*/ 	.byte	0x3d, 0x20, 0x25, 0x32, 0x64, 0x0a, 0x00
	.type		$str$1,@object
	.size		$str$1,($str - $str$1)
$str$1:
        /*0017*/ 	.byte	0x43, 0x5b, 0x25, 0x32, 0x64, 0x5d, 0x20, 0x3d, 0x20, 0x41, 0x5b, 0x25, 0x32, 0x64, 0x5d, 0x20
        /*0027*/ 	.byte	0x3d, 0x20, 0x25, 0x32, 0x64, 0x0a, 0x00
	.type		$str,@object
	.size		$str,(.L_0 - $str)
$str:
        /*002e*/ 	.byte	0x54, 0x68, 0x72, 0x65, 0x61, 0x64, 0x20, 0x25, 0x32, 0x64, 0x20, 0xe2, 0x86, 0x92, 0x20, 0x64
        /*003e*/ 	.byte	0x69, 0x61, 0x67, 0x3d, 0x25, 0x32, 0x64, 0x20, 0xe2, 0x86, 0x92, 0x20, 0x41, 0x5b, 0x25, 0x32
        /*004e*/ 	.byte	0x64, 0x5d, 0x2c, 0x20, 0x42, 0x5b, 0x25, 0x32, 0x64, 0x5d, 0x20, 0xe2, 0x86, 0x92, 0x20, 0x00
.L_0:


//--------------------- .nv.shared.reserved.0     --------------------------
	.section	.nv.shared.reserved.0,"aw",@nobits
	.weak		__nv_reservedSMEM_offset_0_alias
	.size		__nv_reservedSMEM_offset_0_alias, 0, 64
	.other		__nv_reservedSMEM_offset_0_alias,@"STO_CUDA_RESERVED_SHARED STV_DEFAULT"
__nv_reservedSMEM_offset_0_alias:
	.zero		0
	.zero		64


//--------------------- .nv.constant0._Z17merge_path_kernelPKiS0_Piii --------------------------
	.section	.nv.constant0._Z17merge_path_kernelPKiS0_Piii,"a",@progbits
	.sectionflags	@""
	.align	4
.nv.constant0._Z17merge_path_kernelPKiS0_Piii:
	.zero		928


//--------------------- SYMBOLS --------------------------

	.type		.nv.reservedSmem.offset0,@object
	.size		.nv.reservedSmem.offset0,0x4
	.type		vprintf,@function
